//
// Generated by NVIDIA NVVM Compiler
//
// Compiler Build ID: CL-36424714
// Cuda compilation tools, release 13.0, V13.0.88
// Based on NVVM 20.0.0
//

.version 9.0
.target sm_100
.address_size 64

	// .globl	_Z12clamp_kerneliPfiff

.visible .entry _Z12clamp_kerneliPfiff(
	.param .u32 _Z12clamp_kerneliPfiff_param_0,
	.param .u64 .ptr .align 1 _Z12clamp_kerneliPfiff_param_1,
	.param .u32 _Z12clamp_kerneliPfiff_param_2,
	.param .f32 _Z12clamp_kerneliPfiff_param_3,
	.param .f32 _Z12clamp_kerneliPfiff_param_4
)
{
	.reg .pred 	%p<2>;
	.reg .b32 	%r<11>;
	.reg .b32 	%f<6>;
	.reg .b64 	%rd<5>;

	ld.param.u32 	%r3, [_Z12clamp_kerneliPfiff_param_0];
	ld.param.u64 	%rd1, [_Z12clamp_kerneliPfiff_param_1];
	ld.param.u32 	%r2, [_Z12clamp_kerneliPfiff_param_2];
	ld.param.f32 	%f1, [_Z12clamp_kerneliPfiff_param_3];
	ld.param.f32 	%f2, [_Z12clamp_kerneliPfiff_param_4];
	mov.u32 	%r4, %ctaid.x;
	mov.u32 	%r5, %ctaid.y;
	mov.u32 	%r6, %nctaid.x;
	mad.lo.s32 	%r7, %r5, %r6, %r4;
	mov.u32 	%r8, %ntid.x;
	mov.u32 	%r9, %tid.x;
	mad.lo.s32 	%r1, %r7, %r8, %r9;
	setp.ge.s32 	%p1, %r1, %r3;
	@%p1 bra 	$L__BB0_2;
	cvta.to.global.u64 	%rd2, %rd1;
	mul.lo.s32 	%r10, %r1, %r2;
	mul.wide.s32 	%rd3, %r10, 4;
	add.s64 	%rd4, %rd2, %rd3;
	ld.global.f32 	%f3, [%rd4];
	max.f32 	%f4, %f1, %f3;
	min.f32 	%f5, %f2, %f4;
	st.global.f32 	[%rd4], %f5;
$L__BB0_2:
	ret;

}


// ===== COMPILED SASS (sm_100) =====

	.target	sm_100

	.elftype	@"ET_EXEC"


//--------------------- .note.nv.tkinfo           --------------------------
	.section	.note.nv.tkinfo,"",@"SHT_NOTE"
	.sectionflags	@"SHF_NOTE_NV_TKINFO"
	.tkinfo
        /*0018*/ 	.word	0x00000002
        /*0030*/ 	.string	""
        /*0030*/ 	.string	"ptxas"
        /*0030*/ 	.string	"Cuda compilation tools, release 13.0, V13.0.88"
        /*0030*/ 	.string	"Build cuda_13.0.r13.0/compiler.36424714_0"
        /*0030*/ 	.string	"-arch sm_100 -m 64 "



//--------------------- .note.nv.cuinfo           --------------------------
	.section	.note.nv.cuinfo,"",@"SHT_NOTE"
	.sectionflags	@"SHF_NOTE_NV_CUINFO"
        /*0018*/ 	.short	0x0002
        /*001a*/ 	.short	0x0064
        /*001c*/ 	.short	0x0082
	.zero		2


//--------------------- .nv.info                  --------------------------
	.section	.nv.info,"",@"SHT_CUDA_INFO"
	.align	4


	//----- nvinfo : EIATTR_REGCOUNT
	.align		4
        /*0000*/ 	.byte	0x04, 0x2f
        /*0002*/ 	.short	(.L_1 - .L_0)
	.align		4
.L_0:
        /*0004*/ 	.word	index@(_Z12clamp_kerneliPfiff)
        /*0008*/ 	.word	0x00000008


	//----- nvinfo : EIATTR_FRAME_SIZE
	.align		4
.L_1:
        /*000c*/ 	.byte	0x04, 0x11
        /*000e*/ 	.short	(.L_3 - .L_2)
	.align		4
.L_2:
        /*0010*/ 	.word	index@(_Z12clamp_kerneliPfiff)
        /*0014*/ 	.word	0x00000000


	//----- nvinfo : EIATTR_MIN_STACK_SIZE
	.align		4
.L_3:
        /*0018*/ 	.byte	0x04, 0x12
        /*001a*/ 	.short	(.L_5 - .L_4)
	.align		4
.L_4:
        /*001c*/ 	.word	index@(_Z12clamp_kerneliPfiff)
        /*0020*/ 	.word	0x00000000
.L_5:


//--------------------- .nv.compat                --------------------------
	.section	.nv.compat,"",@"SHT_CUDA_COMPAT_INFO"
	.align	4
        /*0000*/ 	.byte	0x02, 0x09, 0x00, 0x00, 0x02, 0x02, 0x01, 0x00, 0x02, 0x05, 0x05, 0x00, 0x03, 0x07, 0x01, 0x01
        /*0010*/ 	.byte	0x02, 0x03, 0x00, 0x00, 0x02, 0x06, 0x01, 0x00, 0x04, 0x0b, 0x08, 0x00, 0x09, 0x00, 0x00, 0x00
        /*0020*/ 	.byte	0x00, 0x00, 0x00, 0x00


//--------------------- .nv.info._Z12clamp_kerneliPfiff --------------------------
	.section	.nv.info._Z12clamp_kerneliPfiff,"",@"SHT_CUDA_INFO"
	.sectionflags	@""
	.align	4


	//----- nvinfo : EIATTR_CUDA_API_VERSION
	.align		4
        /*0000*/ 	.byte	0x04, 0x37
        /*0002*/ 	.short	(.L_7 - .L_6)
.L_6:
        /*0004*/ 	.word	0x00000082


	//----- nvinfo : EIATTR_KPARAM_INFO
	.align		4
.L_7:
        /*0008*/ 	.byte	0x04, 0x17
        /*000a*/ 	.short	(.L_9 - .L_8)
.L_8:
        /*000c*/ 	.word	0x00000000
        /*0010*/ 	.short	0x0004
        /*0012*/ 	.short	0x0018
        /*0014*/ 	.byte	0x00, 0xf0, 0x11, 0x00


	//----- nvinfo : EIATTR_KPARAM_INFO
	.align		4
.L_9:
        /*0018*/ 	.byte	0x04, 0x17
        /*001a*/ 	.short	(.L_11 - .L_10)
.L_10:
        /*001c*/ 	.word	0x00000000
        /*0020*/ 	.short	0x0003
        /*0022*/ 	.short	0x0014
        /*0024*/ 	.byte	0x00, 0xf0, 0x11, 0x00


	//----- nvinfo : EIATTR_KPARAM_INFO
	.align		4
.L_11:
        /*0028*/ 	.byte	0x04, 0x17
        /*002a*/ 	.short	(.L_13 - .L_12)
.L_12:
        /*002c*/ 	.word	0x00000000
        /*0030*/ 	.short	0x0002
        /*0032*/ 	.short	0x0010
        /*0034*/ 	.byte	0x00, 0xf0, 0x11, 0x00


	//----- nvinfo : EIATTR_KPARAM_INFO
	.align		4
.L_13:
        /*0038*/ 	.byte	0x04, 0x17
        /*003a*/ 	.short	(.L_15 - .L_14)
.L_14:
        /*003c*/ 	.word	0x00000000
        /*0040*/ 	.short	0x0001
        /*0042*/ 	.short	0x0008
        /*0044*/ 	.byte	0x00, 0xf5, 0x21, 0x00


	//----- nvinfo : EIATTR_KPARAM_INFO
	.align		4
.L_15:
        /*0048*/ 	.byte	0x04, 0x17
        /*004a*/ 	.short	(.L_17 - .L_16)
.L_16:
        /*004c*/ 	.word	0x00000000
        /*0050*/ 	.short	0x0000
        /*0052*/ 	.short	0x0000
        /*0054*/ 	.byte	0x00, 0xf0, 0x11, 0x00


	//----- nvinfo : EIATTR_SPARSE_MMA_MASK
	.align		4
.L_17:
        /*0058*/ 	.byte	0x03, 0x50
        /*005a*/ 	.short	0x0000


	//----- nvinfo : EIATTR_MAXREG_COUNT
	.align		4
        /*005c*/ 	.byte	0x03, 0x1b
        /*005e*/ 	.short	0x00ff


	//----- nvinfo : EIATTR_MERCURY_ISA_VERSION
	.align		4
        /*0060*/ 	.byte	0x03, 0x5f
        /*0062*/ 	.short	0x0101


	//----- nvinfo : EIATTR_VRC_CTA_INIT_COUNT
	.align		4
        /*0064*/ 	.byte	0x02, 0x4a
	.zero		1
	.zero		1


	//----- nvinfo : EIATTR_EXIT_INSTR_OFFSETS
	.align		4
        /*0068*/ 	.byte	0x04, 0x1c
        /*006a*/ 	.short	(.L_19 - .L_18)


	//   ....[0]....
.L_18:
        /*006c*/ 	.word	0x000000a0


	//   ....[1]....
        /*0070*/ 	.word	0x00000150


	//----- nvinfo : EIATTR_CBANK_PARAM_SIZE
	.align		4
.L_19:
        /*0074*/ 	.byte	0x03, 0x19
        /*0076*/ 	.short	0x001c


	//----- nvinfo : EIATTR_PARAM_CBANK
	.align		4
        /*0078*/ 	.byte	0x04, 0x0a
        /*007a*/ 	.short	(.L_21 - .L_20)
	.align		4
.L_20:
        /*007c*/ 	.word	index@(.nv.constant0._Z12clamp_kerneliPfiff)
        /*0080*/ 	.short	0x0380
        /*0082*/ 	.short	0x001c


	//----- nvinfo : EIATTR_SW_WAR
	.align		4
.L_21:
        /*0084*/ 	.byte	0x04, 0x36
        /*0086*/ 	.short	(.L_23 - .L_22)
.L_22:
        /*0088*/ 	.word	0x00000008
.L_23:


//--------------------- .nv.callgraph             --------------------------
	.section	.nv.callgraph,"",@"SHT_CUDA_CALLGRAPH"
	.align	4
	.sectionentsize	8
	.align		4
        /*0000*/ 	.word	0x00000000
	.align		4
        /*0004*/ 	.word	0xffffffff
	.align		4
        /*0008*/ 	.word	0x00000000
	.align		4
        /*000c*/ 	.word	0xfffffffe
	.align		4
        /*0010*/ 	.word	0x00000000
	.align		4
        /*0014*/ 	.word	0xfffffffd
	.align		4
        /*0018*/ 	.word	0x00000000
	.align		4
        /*001c*/ 	.word	0xfffffffc


//--------------------- .text._Z12clamp_kerneliPfiff --------------------------
	.section	.text._Z12clamp_kerneliPfiff,"ax",@progbits
	.align	128
        .global         _Z12clamp_kerneliPfiff
        .type           _Z12clamp_kerneliPfiff,@function
        .size           _Z12clamp_kerneliPfiff,(.L_x_1 - _Z12clamp_kerneliPfiff)
        .other          _Z12clamp_kerneliPfiff,@"STO_CUDA_ENTRY STV_DEFAULT"
_Z12clamp_kerneliPfiff:
.text._Z12clamp_kerneliPfiff:
[----:B------:R-:W-:Y:S01]  /*0000*/  LDC R1, c[0x0][0x37c] ;  /* 0x0000df00ff017b82 */ /* 0x000fe20000000800 */
[----:B------:R-:W0:Y:S07]  /*0010*/  S2R R3, SR_TID.X ;  /* 0x0000000000037919 */ /* 0x000e2e0000002100 */
[----:B------:R-:W-:Y:S01]  /*0020*/  S2UR UR4, SR_CTAID.X ;  /* 0x00000000000479c3 */ /* 0x000fe20000002500 */
[----:B------:R-:W1:Y:S01]  /*0030*/  LDCU UR6, c[0x0][0x370] ;  /* 0x00006e00ff0677ac */ /* 0x000e620008000800 */
[----:B------:R-:W2:Y:S06]  /*0040*/  LDCU UR7, c[0x0][0x380] ;  /* 0x00007000ff0777ac */ /* 0x000eac0008000800 */
[----:B------:R-:W1:Y:S08]  /*0050*/  S2UR UR5, SR_CTAID.Y ;  /* 0x00000000000579c3 */ /* 0x000e700000002600 */
[----:B------:R-:W0:Y:S01]  /*0060*/  LDC R0, c[0x0][0x360] ;  /* 0x0000d800ff007b82 */ /* 0x000e220000000800 */
[----:B-1----:R-:W-:-:S06]  /*0070*/  UIMAD UR4, UR5, UR6, UR4 ;  /* 0x00000006050472a4 */ /* 0x002fcc000f8e0204 */
[----:B0-----:R-:W-:-:S05]  /*0080*/  IMAD R0, R0, UR4, R3 ;  /* 0x0000000400007c24 */ /* 0x001fca000f8e0203 */
[----:B--2---:R-:W-:-:S13]  /*0090*/  ISETP.GE.AND P0, PT, R0, UR7, PT ;  /* 0x0000000700007c0c */ /* 0x004fda000bf06270 */
[----:B------:R-:W-:Y:S05]  /*00a0*/  @P0 EXIT ;  /* 0x000000000000094d */ /* 0x000fea0003800000 */
[----:B------:R-:W0:Y:S01]  /*00b0*/  LDC.64 R2, c[0x0][0x388] ;  /* 0x0000e200ff027b82 */ /* 0x000e220000000a00 */
[----:B------:R-:W1:Y:S01]  /*00c0*/  LDCU.64 UR6, c[0x0][0x390] ;  /* 0x00007200ff0677ac */ /* 0x000e620008000a00 */
[----:B------:R-:W2:Y:S01]  /*00d0*/  LDCU.64 UR4, c[0x0][0x358] ;  /* 0x00006b00ff0477ac */ /* 0x000ea20008000a00 */
[----:B-1----:R-:W-:Y:S01]  /*00e0*/  IMAD R5, R0, UR6, RZ ;  /* 0x0000000600057c24 */ /* 0x002fe2000f8e02ff */
[----:B------:R-:W1:Y:S03]  /*00f0*/  LDCU UR6, c[0x0][0x398] ;  /* 0x00007300ff0677ac */ /* 0x000e660008000800 */
[----:B0-----:R-:W-:-:S05]  /*0100*/  IMAD.WIDE R2, R5, 0x4, R2 ;  /* 0x0000000405027825 */ /* 0x001fca00078e0202 */
[----:B--2---:R-:W2:Y:S02]  /*0110*/  LDG.E R0, desc[UR4][R2.64] ;  /* 0x0000000402007981 */ /* 0x004ea4000c1e1900 */
[----:B--2---:R-:W-:-:S04]  /*0120*/  FMNMX R0, R0, UR7, !PT ;  /* 0x0000000700007c09 */ /* 0x004fc8000f800000 */
[----:B-1----:R-:W-:-:S05]  /*0130*/  FMNMX R5, R0, UR6, PT ;  /* 0x0000000600057c09 */ /* 0x002fca000b800000 */
[----:B------:R-:W-:Y:S01]  /*0140*/  STG.E desc[UR4][R2.64], R5 ;  /* 0x0000000502007986 */ /* 0x000fe2000c101904 */
[----:B------:R-:W-:Y:S05]  /*0150*/  EXIT ;  /* 0x000000000000794d */ /* 0x000fea0003800000 */
.L_x_0:
[----:B------:R-:W-:-:S00]  /*0160*/  BRA `(.L_x_0) ;  /* 0xfffffffc00fc7947 */ /* 0x000fc0000383ffff */
[----:B------:R-:W-:-:S00]  /*0170*/  NOP ;  /* 0x0000000000007918 */ /* 0x000fc00000000000 */
        /* <DEDUP_REMOVED lines=8> */
.L_x_1:


//--------------------- .nv.shared.reserved.0     --------------------------
	.section	.nv.shared.reserved.0,"aw",@nobits
	.weak		__nv_reservedSMEM_offset_0_alias
	.size		__nv_reservedSMEM_offset_0_alias, 0, 64
	.other		__nv_reservedSMEM_offset_0_alias,@"STO_CUDA_RESERVED_SHARED STV_DEFAULT"
__nv_reservedSMEM_offset_0_alias:
	.zero		0
	.zero		64


//--------------------- .nv.constant0._Z12clamp_kerneliPfiff --------------------------
	.section	.nv.constant0._Z12clamp_kerneliPfiff,"a",@progbits
	.sectionflags	@""
	.align	4
.nv.constant0._Z12clamp_kerneliPfiff:
	.zero		924


//--------------------- SYMBOLS --------------------------

	.type		.nv.reservedSmem.offset0,@object
	.size		.nv.reservedSmem.offset0,0x4
